//
// Generated by NVIDIA NVVM Compiler
//
// Compiler Build ID: CL-36424714
// Cuda compilation tools, release 13.0, V13.0.88
// Based on NVVM 20.0.0
//

.version 9.0
.target sm_100
.address_size 64

	// .globl	_Z9vectorSubPfS_S_
.extern .shared .align 16 .b8 reduction_cache[];

.visible .entry _Z9vectorSubPfS_S_(
	.param .u64 .ptr .align 1 _Z9vectorSubPfS_S__param_0,
	.param .u64 .ptr .align 1 _Z9vectorSubPfS_S__param_1,
	.param .u64 .ptr .align 1 _Z9vectorSubPfS_S__param_2
)
{
	.reg .b32 	%r<5>;
	.reg .b32 	%f<4>;
	.reg .b64 	%rd<11>;

	ld.param.u64 	%rd1, [_Z9vectorSubPfS_S__param_0];
	ld.param.u64 	%rd2, [_Z9vectorSubPfS_S__param_1];
	ld.param.u64 	%rd3, [_Z9vectorSubPfS_S__param_2];
	cvta.to.global.u64 	%rd4, %rd3;
	cvta.to.global.u64 	%rd5, %rd2;
	cvta.to.global.u64 	%rd6, %rd1;
	mov.u32 	%r1, %ntid.x;
	mov.u32 	%r2, %ctaid.x;
	mov.u32 	%r3, %tid.x;
	mad.lo.s32 	%r4, %r1, %r2, %r3;
	mul.wide.s32 	%rd7, %r4, 4;
	add.s64 	%rd8, %rd6, %rd7;
	ld.global.f32 	%f1, [%rd8];
	add.s64 	%rd9, %rd5, %rd7;
	ld.global.f32 	%f2, [%rd9];
	sub.f32 	%f3, %f1, %f2;
	add.s64 	%rd10, %rd4, %rd7;
	st.global.f32 	[%rd10], %f3;
	ret;

}
	// .globl	_Z10vectorPow2Pf
.visible .entry _Z10vectorPow2Pf(
	.param .u64 .ptr .align 1 _Z10vectorPow2Pf_param_0
)
{
	.reg .b32 	%r<5>;
	.reg .b32 	%f<3>;
	.reg .b64 	%rd<5>;

	ld.param.u64 	%rd1, [_Z10vectorPow2Pf_param_0];
	cvta.to.global.u64 	%rd2, %rd1;
	mov.u32 	%r1, %ntid.x;
	mov.u32 	%r2, %ctaid.x;
	mov.u32 	%r3, %tid.x;
	mad.lo.s32 	%r4, %r1, %r2, %r3;
	mul.wide.s32 	%rd3, %r4, 4;
	add.s64 	%rd4, %rd2, %rd3;
	ld.global.f32 	%f1, [%rd4];
	mul.f32 	%f2, %f1, %f1;
	st.global.f32 	[%rd4], %f2;
	ret;

}
	// .globl	_Z11matrix_multiiPfS_S_
.visible .entry _Z11matrix_multiiPfS_S_(
	.param .u32 _Z11matrix_multiiPfS_S__param_0,
	.param .u32 _Z11matrix_multiiPfS_S__param_1,
	.param .u64 .ptr .align 1 _Z11matrix_multiiPfS_S__param_2,
	.param .u64 .ptr .align 1 _Z11matrix_multiiPfS_S__param_3,
	.param .u64 .ptr .align 1 _Z11matrix_multiiPfS_S__param_4
)
{


	ret;

}
	// .globl	_Z12reduction_SMiPfS_
.visible .entry _Z12reduction_SMiPfS_(
	.param .u32 _Z12reduction_SMiPfS__param_0,
	.param .u64 .ptr .align 1 _Z12reduction_SMiPfS__param_1,
	.param .u64 .ptr .align 1 _Z12reduction_SMiPfS__param_2
)
{
	.reg .pred 	%p<7>;
	.reg .b32 	%r<19>;
	.reg .b32 	%f<13>;
	.reg .b64 	%rd<9>;

	ld.param.u32 	%r11, [_Z12reduction_SMiPfS__param_0];
	ld.param.u64 	%rd2, [_Z12reduction_SMiPfS__param_1];
	ld.param.u64 	%rd3, [_Z12reduction_SMiPfS__param_2];
	mov.u32 	%r18, %ntid.x;
	mov.u32 	%r2, %ctaid.x;
	mov.u32 	%r3, %tid.x;
	mad.lo.s32 	%r17, %r18, %r2, %r3;
	setp.ge.s32 	%p1, %r17, %r11;
	mov.f32 	%f12, 0f00000000;
	@%p1 bra 	$L__BB3_3;
	mov.u32 	%r12, %nctaid.x;
	mul.lo.s32 	%r5, %r18, %r12;
	cvta.to.global.u64 	%rd1, %rd2;
	mov.f32 	%f12, 0f00000000;
$L__BB3_2:
	mul.wide.s32 	%rd4, %r17, 4;
	add.s64 	%rd5, %rd1, %rd4;
	ld.global.f32 	%f6, [%rd5];
	add.f32 	%f12, %f12, %f6;
	add.s32 	%r17, %r17, %r5;
	setp.lt.s32 	%p2, %r17, %r11;
	@%p2 bra 	$L__BB3_2;
$L__BB3_3:
	shl.b32 	%r13, %r3, 2;
	mov.u32 	%r14, reduction_cache;
	add.s32 	%r8, %r14, %r13;
	st.shared.f32 	[%r8], %f12;
	bar.sync 	0;
	setp.lt.u32 	%p3, %r18, 2;
	@%p3 bra 	$L__BB3_7;
$L__BB3_4:
	shr.u32 	%r10, %r18, 1;
	setp.ge.u32 	%p4, %r3, %r10;
	@%p4 bra 	$L__BB3_6;
	shl.b32 	%r15, %r10, 2;
	add.s32 	%r16, %r8, %r15;
	ld.shared.f32 	%f7, [%r16];
	ld.shared.f32 	%f8, [%r8];
	add.f32 	%f9, %f7, %f8;
	st.shared.f32 	[%r8], %f9;
$L__BB3_6:
	bar.sync 	0;
	setp.gt.u32 	%p5, %r18, 3;
	mov.u32 	%r18, %r10;
	@%p5 bra 	$L__BB3_4;
$L__BB3_7:
	setp.ne.s32 	%p6, %r3, 0;
	@%p6 bra 	$L__BB3_9;
	ld.shared.f32 	%f10, [reduction_cache];
	cvta.to.global.u64 	%rd6, %rd3;
	mul.wide.u32 	%rd7, %r2, 4;
	add.s64 	%rd8, %rd6, %rd7;
	st.global.f32 	[%rd8], %f10;
$L__BB3_9:
	ret;

}
	// .globl	_Z18reduction_GM_step1iPfS_
.visible .entry _Z18reduction_GM_step1iPfS_(
	.param .u32 _Z18reduction_GM_step1iPfS__param_0,
	.param .u64 .ptr .align 1 _Z18reduction_GM_step1iPfS__param_1,
	.param .u64 .ptr .align 1 _Z18reduction_GM_step1iPfS__param_2
)
{
	.reg .pred 	%p<3>;
	.reg .b32 	%r<13>;
	.reg .b32 	%f<9>;
	.reg .b64 	%rd<9>;

	ld.param.u32 	%r7, [_Z18reduction_GM_step1iPfS__param_0];
	ld.param.u64 	%rd2, [_Z18reduction_GM_step1iPfS__param_1];
	ld.param.u64 	%rd3, [_Z18reduction_GM_step1iPfS__param_2];
	mov.u32 	%r1, %ntid.x;
	mov.u32 	%r8, %ctaid.x;
	mov.u32 	%r9, %tid.x;
	mad.lo.s32 	%r12, %r1, %r8, %r9;
	setp.ge.s32 	%p1, %r12, %r7;
	mov.f32 	%f8, 0f00000000;
	@%p1 bra 	$L__BB4_3;
	mov.u32 	%r10, %nctaid.x;
	mul.lo.s32 	%r3, %r1, %r10;
	cvta.to.global.u64 	%rd1, %rd2;
	mov.f32 	%f8, 0f00000000;
$L__BB4_2:
	mul.wide.s32 	%rd4, %r12, 4;
	add.s64 	%rd5, %rd1, %rd4;
	ld.global.f32 	%f6, [%rd5];
	add.f32 	%f8, %f8, %f6;
	add.s32 	%r12, %r12, %r3;
	setp.lt.s32 	%p2, %r12, %r7;
	@%p2 bra 	$L__BB4_2;
$L__BB4_3:
	cvta.to.global.u64 	%rd6, %rd3;
	mul.wide.s32 	%rd7, %r12, 4;
	add.s64 	%rd8, %rd6, %rd7;
	st.global.f32 	[%rd8], %f8;
	ret;

}
	// .globl	_Z18reduction_GM_step2Pfi
.visible .entry _Z18reduction_GM_step2Pfi(
	.param .u64 .ptr .align 1 _Z18reduction_GM_step2Pfi_param_0,
	.param .u32 _Z18reduction_GM_step2Pfi_param_1
)
{
	.reg .pred 	%p<2>;
	.reg .b32 	%r<7>;
	.reg .b32 	%f<4>;
	.reg .b64 	%rd<7>;

	ld.param.u64 	%rd1, [_Z18reduction_GM_step2Pfi_param_0];
	ld.param.u32 	%r2, [_Z18reduction_GM_step2Pfi_param_1];
	mov.u32 	%r1, %tid.x;
	setp.ge.u32 	%p1, %r1, %r2;
	@%p1 bra 	$L__BB5_2;
	mov.u32 	%r3, %ctaid.x;
	mov.u32 	%r4, %ntid.x;
	mad.lo.s32 	%r5, %r4, %r3, %r1;
	cvta.to.global.u64 	%rd2, %rd1;
	add.s32 	%r6, %r2, %r5;
	mul.wide.s32 	%rd3, %r6, 4;
	add.s64 	%rd4, %rd2, %rd3;
	ld.global.f32 	%f1, [%rd4];
	mul.wide.s32 	%rd5, %r5, 4;
	add.s64 	%rd6, %rd2, %rd5;
	ld.global.f32 	%f2, [%rd6];
	add.f32 	%f3, %f1, %f2;
	st.global.f32 	[%rd6], %f3;
$L__BB5_2:
	ret;

}


// ===== COMPILED SASS (sm_100) =====

	.target	sm_100

	.elftype	@"ET_EXEC"


//--------------------- .note.nv.tkinfo           --------------------------
	.section	.note.nv.tkinfo,"",@"SHT_NOTE"
	.sectionflags	@"SHF_NOTE_NV_TKINFO"
	.tkinfo
        /*0018*/ 	.word	0x00000002
        /*0030*/ 	.string	""
        /*0030*/ 	.string	"ptxas"
        /*0030*/ 	.string	"Cuda compilation tools, release 13.0, V13.0.88"
        /*0030*/ 	.string	"Build cuda_13.0.r13.0/compiler.36424714_0"
        /*0030*/ 	.string	"-arch sm_100 -m 64 "



//--------------------- .note.nv.cuinfo           --------------------------
	.section	.note.nv.cuinfo,"",@"SHT_NOTE"
	.sectionflags	@"SHF_NOTE_NV_CUINFO"
        /*0018*/ 	.short	0x0002
        /*001a*/ 	.short	0x0064
        /*001c*/ 	.short	0x0082
	.zero		2


//--------------------- .nv.info                  --------------------------
	.section	.nv.info,"",@"SHT_CUDA_INFO"
	.align	4


	//----- nvinfo : EIATTR_REGCOUNT
	.align		4
        /*0000*/ 	.byte	0x04, 0x2f
        /*0002*/ 	.short	(.L_1 - .L_0)
	.align		4
.L_0:
        /*0004*/ 	.word	index@(_Z9vectorSubPfS_S_)
        /*0008*/ 	.word	0x0000000c


	//----- nvinfo : EIATTR_FRAME_SIZE
	.align		4
.L_1:
        /*000c*/ 	.byte	0x04, 0x11
        /*000e*/ 	.short	(.L_3 - .L_2)
	.align		4
.L_2:
        /*0010*/ 	.word	index@(_Z9vectorSubPfS_S_)
        /*0014*/ 	.word	0x00000000


	//----- nvinfo : EIATTR_REGCOUNT
	.align		4
.L_3:
        /*0018*/ 	.byte	0x04, 0x2f
        /*001a*/ 	.short	(.L_5 - .L_4)
	.align		4
.L_4:
        /*001c*/ 	.word	index@(_Z10vectorPow2Pf)
        /*0020*/ 	.word	0x00000008


	//----- nvinfo : EIATTR_FRAME_SIZE
	.align		4
.L_5:
        /*0024*/ 	.byte	0x04, 0x11
        /*0026*/ 	.short	(.L_7 - .L_6)
	.align		4
.L_6:
        /*0028*/ 	.word	index@(_Z10vectorPow2Pf)
        /*002c*/ 	.word	0x00000000


	//----- nvinfo : EIATTR_REGCOUNT
	.align		4
.L_7:
        /*0030*/ 	.byte	0x04, 0x2f
        /*0032*/ 	.short	(.L_9 - .L_8)
	.align		4
.L_8:
        /*0034*/ 	.word	index@(_Z11matrix_multiiPfS_S_)
        /*0038*/ 	.word	0x00000004


	//----- nvinfo : EIATTR_FRAME_SIZE
	.align		4
.L_9:
        /*003c*/ 	.byte	0x04, 0x11
        /*003e*/ 	.short	(.L_11 - .L_10)
	.align		4
.L_10:
        /*0040*/ 	.word	index@(_Z11matrix_multiiPfS_S_)
        /*0044*/ 	.word	0x00000000


	//----- nvinfo : EIATTR_REGCOUNT
	.align		4
.L_11:
        /*0048*/ 	.byte	0x04, 0x2f
        /*004a*/ 	.short	(.L_13 - .L_12)
	.align		4
.L_12:
        /*004c*/ 	.word	index@(_Z12reduction_SMiPfS_)
        /*0050*/ 	.word	0x0000000e


	//----- nvinfo : EIATTR_FRAME_SIZE
	.align		4
.L_13:
        /*0054*/ 	.byte	0x04, 0x11
        /*0056*/ 	.short	(.L_15 - .L_14)
	.align		4
.L_14:
        /*0058*/ 	.word	index@(_Z12reduction_SMiPfS_)
        /*005c*/ 	.word	0x00000000


	//----- nvinfo : EIATTR_REGCOUNT
	.align		4
.L_15:
        /*0060*/ 	.byte	0x04, 0x2f
        /*0062*/ 	.short	(.L_17 - .L_16)
	.align		4
.L_16:
        /*0064*/ 	.word	index@(_Z18reduction_GM_step1iPfS_)
        /*0068*/ 	.word	0x0000000e


	//----- nvinfo : EIATTR_FRAME_SIZE
	.align		4
.L_17:
        /*006c*/ 	.byte	0x04, 0x11
        /*006e*/ 	.short	(.L_19 - .L_18)
	.align		4
.L_18:
        /*0070*/ 	.word	index@(_Z18reduction_GM_step1iPfS_)
        /*0074*/ 	.word	0x00000000


	//----- nvinfo : EIATTR_REGCOUNT
	.align		4
.L_19:
        /*0078*/ 	.byte	0x04, 0x2f
        /*007a*/ 	.short	(.L_21 - .L_20)
	.align		4
.L_20:
        /*007c*/ 	.word	index@(_Z18reduction_GM_step2Pfi)
        /*0080*/ 	.word	0x0000000a


	//----- nvinfo : EIATTR_FRAME_SIZE
	.align		4
.L_21:
        /*0084*/ 	.byte	0x04, 0x11
        /*0086*/ 	.short	(.L_23 - .L_22)
	.align		4
.L_22:
        /*0088*/ 	.word	index@(_Z18reduction_GM_step2Pfi)
        /*008c*/ 	.word	0x00000000


	//----- nvinfo : EIATTR_MIN_STACK_SIZE
	.align		4
.L_23:
        /*0090*/ 	.byte	0x04, 0x12
        /*0092*/ 	.short	(.L_25 - .L_24)
	.align		4
.L_24:
        /*0094*/ 	.word	index@(_Z18reduction_GM_step2Pfi)
        /*0098*/ 	.word	0x00000000


	//----- nvinfo : EIATTR_MIN_STACK_SIZE
	.align		4
.L_25:
        /*009c*/ 	.byte	0x04, 0x12
        /*009e*/ 	.short	(.L_27 - .L_26)
	.align		4
.L_26:
        /*00a0*/ 	.word	index@(_Z18reduction_GM_step1iPfS_)
        /*00a4*/ 	.word	0x00000000


	//----- nvinfo : EIATTR_MIN_STACK_SIZE
	.align		4
.L_27:
        /*00a8*/ 	.byte	0x04, 0x12
        /*00aa*/ 	.short	(.L_29 - .L_28)
	.align		4
.L_28:
        /*00ac*/ 	.word	index@(_Z12reduction_SMiPfS_)
        /*00b0*/ 	.word	0x00000000


	//----- nvinfo : EIATTR_MIN_STACK_SIZE
	.align		4
.L_29:
        /*00b4*/ 	.byte	0x04, 0x12
        /*00b6*/ 	.short	(.L_31 - .L_30)
	.align		4
.L_30:
        /*00b8*/ 	.word	index@(_Z11matrix_multiiPfS_S_)
        /*00bc*/ 	.word	0x00000000


	//----- nvinfo : EIATTR_MIN_STACK_SIZE
	.align		4
.L_31:
        /*00c0*/ 	.byte	0x04, 0x12
        /*00c2*/ 	.short	(.L_33 - .L_32)
	.align		4
.L_32:
        /*00c4*/ 	.word	index@(_Z10vectorPow2Pf)
        /*00c8*/ 	.word	0x00000000


	//----- nvinfo : EIATTR_MIN_STACK_SIZE
	.align		4
.L_33:
        /*00cc*/ 	.byte	0x04, 0x12
        /*00ce*/ 	.short	(.L_35 - .L_34)
	.align		4
.L_34:
        /*00d0*/ 	.word	index@(_Z9vectorSubPfS_S_)
        /*00d4*/ 	.word	0x00000000
.L_35:


//--------------------- .nv.compat                --------------------------
	.section	.nv.compat,"",@"SHT_CUDA_COMPAT_INFO"
	.align	4
        /*0000*/ 	.byte	0x02, 0x09, 0x00, 0x00, 0x02, 0x02, 0x01, 0x00, 0x02, 0x05, 0x05, 0x00, 0x03, 0x07, 0x01, 0x01
        /*0010*/ 	.byte	0x02, 0x03, 0x00, 0x00, 0x02, 0x06, 0x01, 0x00, 0x04, 0x0b, 0x08, 0x00, 0x09, 0x00, 0x00, 0x00
        /*0020*/ 	.byte	0x00, 0x00, 0x00, 0x00


//--------------------- .nv.info._Z18reduction_GM_step2Pfi --------------------------
	.section	.nv.info._Z18reduction_GM_step2Pfi,"",@"SHT_CUDA_INFO"
	.sectionflags	@""
	.align	4


	//----- nvinfo : EIATTR_CUDA_API_VERSION
	.align		4
        /*0000*/ 	.byte	0x04, 0x37
        /*0002*/ 	.short	(.L_37 - .L_36)
.L_36:
        /*0004*/ 	.word	0x00000082


	//----- nvinfo : EIATTR_KPARAM_INFO
	.align		4
.L_37:
        /*0008*/ 	.byte	0x04, 0x17
        /*000a*/ 	.short	(.L_39 - .L_38)
.L_38:
        /*000c*/ 	.word	0x00000000
        /*0010*/ 	.short	0x0001
        /*0012*/ 	.short	0x0008
        /*0014*/ 	.byte	0x00, 0xf0, 0x11, 0x00


	//----- nvinfo : EIATTR_KPARAM_INFO
	.align		4
.L_39:
        /*0018*/ 	.byte	0x04, 0x17
        /*001a*/ 	.short	(.L_41 - .L_40)
.L_40:
        /*001c*/ 	.word	0x00000000
        /*0020*/ 	.short	0x0000
        /*0022*/ 	.short	0x0000
        /*0024*/ 	.byte	0x00, 0xf5, 0x21, 0x00


	//----- nvinfo : EIATTR_SPARSE_MMA_MASK
	.align		4
.L_41:
        /*0028*/ 	.byte	0x03, 0x50
        /*002a*/ 	.short	0x0000


	//----- nvinfo : EIATTR_MAXREG_COUNT
	.align		4
        /*002c*/ 	.byte	0x03, 0x1b
        /*002e*/ 	.short	0x00ff


	//----- nvinfo : EIATTR_MERCURY_ISA_VERSION
	.align		4
        /*0030*/ 	.byte	0x03, 0x5f
        /*0032*/ 	.short	0x0101


	//----- nvinfo : EIATTR_VRC_CTA_INIT_COUNT
	.align		4
        /*0034*/ 	.byte	0x02, 0x4a
	.zero		1
	.zero		1


	//----- nvinfo : EIATTR_EXIT_INSTR_OFFSETS
	.align		4
        /*0038*/ 	.byte	0x04, 0x1c
        /*003a*/ 	.short	(.L_43 - .L_42)


	//   ....[0]....
.L_42:
        /*003c*/ 	.word	0x00000040


	//   ....[1]....
        /*0040*/ 	.word	0x00000110


	//----- nvinfo : EIATTR_CBANK_PARAM_SIZE
	.align		4
.L_43:
        /*0044*/ 	.byte	0x03, 0x19
        /*0046*/ 	.short	0x000c


	//----- nvinfo : EIATTR_PARAM_CBANK
	.align		4
        /*0048*/ 	.byte	0x04, 0x0a
        /*004a*/ 	.short	(.L_45 - .L_44)
	.align		4
.L_44:
        /*004c*/ 	.word	index@(.nv.constant0._Z18reduction_GM_step2Pfi)
        /*0050*/ 	.short	0x0380
        /*0052*/ 	.short	0x000c


	//----- nvinfo : EIATTR_SW_WAR
	.align		4
.L_45:
        /*0054*/ 	.byte	0x04, 0x36
        /*0056*/ 	.short	(.L_47 - .L_46)
.L_46:
        /*0058*/ 	.word	0x00000008
.L_47:


//--------------------- .nv.info._Z18reduction_GM_step1iPfS_ --------------------------
	.section	.nv.info._Z18reduction_GM_step1iPfS_,"",@"SHT_CUDA_INFO"
	.sectionflags	@""
	.align	4


	//----- nvinfo : EIATTR_CUDA_API_VERSION
	.align		4
        /*0000*/ 	.byte	0x04, 0x37
        /*0002*/ 	.short	(.L_49 - .L_48)
.L_48:
        /*0004*/ 	.word	0x00000082


	//----- nvinfo : EIATTR_KPARAM_INFO
	.align		4
.L_49:
        /*0008*/ 	.byte	0x04, 0x17
        /*000a*/ 	.short	(.L_51 - .L_50)
.L_50:
        /*000c*/ 	.word	0x00000000
        /*0010*/ 	.short	0x0002
        /*0012*/ 	.short	0x0010
        /*0014*/ 	.byte	0x00, 0xf5, 0x21, 0x00


	//----- nvinfo : EIATTR_KPARAM_INFO
	.align		4
.L_51:
        /*0018*/ 	.byte	0x04, 0x17
        /*001a*/ 	.short	(.L_53 - .L_52)
.L_52:
        /*001c*/ 	.word	0x00000000
        /*0020*/ 	.short	0x0001
        /*0022*/ 	.short	0x0008
        /*0024*/ 	.byte	0x00, 0xf5, 0x21, 0x00


	//----- nvinfo : EIATTR_KPARAM_INFO
	.align		4
.L_53:
        /*0028*/ 	.byte	0x04, 0x17
        /*002a*/ 	.short	(.L_55 - .L_54)
.L_54:
        /*002c*/ 	.word	0x00000000
        /*0030*/ 	.short	0x0000
        /*0032*/ 	.short	0x0000
        /*0034*/ 	.byte	0x00, 0xf0, 0x11, 0x00


	//----- nvinfo : EIATTR_SPARSE_MMA_MASK
	.align		4
.L_55:
        /*0038*/ 	.byte	0x03, 0x50
        /*003a*/ 	.short	0x0000


	//----- nvinfo : EIATTR_MAXREG_COUNT
	.align		4
        /*003c*/ 	.byte	0x03, 0x1b
        /*003e*/ 	.short	0x00ff


	//----- nvinfo : EIATTR_MERCURY_ISA_VERSION
	.align		4
        /*0040*/ 	.byte	0x03, 0x5f
        /*0042*/ 	.short	0x0101


	//----- nvinfo : EIATTR_VRC_CTA_INIT_COUNT
	.align		4
        /*0044*/ 	.byte	0x02, 0x4a
	.zero		1
	.zero		1


	//----- nvinfo : EIATTR_EXIT_INSTR_OFFSETS
	.align		4
        /*0048*/ 	.byte	0x04, 0x1c
        /*004a*/ 	.short	(.L_57 - .L_56)


	//   ....[0]....
.L_56:
        /*004c*/ 	.word	0x00000190


	//----- nvinfo : EIATTR_CRS_STACK_SIZE
	.align		4
.L_57:
        /*0050*/ 	.byte	0x04, 0x1e
        /*0052*/ 	.short	(.L_59 - .L_58)
.L_58:
        /*0054*/ 	.word	0x00000000


	//----- nvinfo : EIATTR_CBANK_PARAM_SIZE
	.align		4
.L_59:
        /*0058*/ 	.byte	0x03, 0x19
        /*005a*/ 	.short	0x0018


	//----- nvinfo : EIATTR_PARAM_CBANK
	.align		4
        /*005c*/ 	.byte	0x04, 0x0a
        /*005e*/ 	.short	(.L_61 - .L_60)
	.align		4
.L_60:
        /*0060*/ 	.word	index@(.nv.constant0._Z18reduction_GM_step1iPfS_)
        /*0064*/ 	.short	0x0380
        /*0066*/ 	.short	0x0018


	//----- nvinfo : EIATTR_SW_WAR
	.align		4
.L_61:
        /*0068*/ 	.byte	0x04, 0x36
        /*006a*/ 	.short	(.L_63 - .L_62)
.L_62:
        /*006c*/ 	.word	0x00000008
.L_63:


//--------------------- .nv.info._Z12reduction_SMiPfS_ --------------------------
	.section	.nv.info._Z12reduction_SMiPfS_,"",@"SHT_CUDA_INFO"
	.sectionflags	@""
	.align	4


	//----- nvinfo : EIATTR_CUDA_API_VERSION
	.align		4
        /*0000*/ 	.byte	0x04, 0x37
        /*0002*/ 	.short	(.L_65 - .L_64)
.L_64:
        /*0004*/ 	.word	0x00000082


	//----- nvinfo : EIATTR_KPARAM_INFO
	.align		4
.L_65:
        /*0008*/ 	.byte	0x04, 0x17
        /*000a*/ 	.short	(.L_67 - .L_66)
.L_66:
        /*000c*/ 	.word	0x00000000
        /*0010*/ 	.short	0x0002
        /*0012*/ 	.short	0x0010
        /*0014*/ 	.byte	0x00, 0xf5, 0x21, 0x00


	//----- nvinfo : EIATTR_KPARAM_INFO
	.align		4
.L_67:
        /*0018*/ 	.byte	0x04, 0x17
        /*001a*/ 	.short	(.L_69 - .L_68)
.L_68:
        /*001c*/ 	.word	0x00000000
        /*0020*/ 	.short	0x0001
        /*0022*/ 	.short	0x0008
        /*0024*/ 	.byte	0x00, 0xf5, 0x21, 0x00


	//----- nvinfo : EIATTR_KPARAM_INFO
	.align		4
.L_69:
        /*0028*/ 	.byte	0x04, 0x17
        /*002a*/ 	.short	(.L_71 - .L_70)
.L_70:
        /*002c*/ 	.word	0x00000000
        /*0030*/ 	.short	0x0000
        /*0032*/ 	.short	0x0000
        /*0034*/ 	.byte	0x00, 0xf0, 0x11, 0x00


	//----- nvinfo : EIATTR_SPARSE_MMA_MASK
	.align		4
.L_71:
        /*0038*/ 	.byte	0x03, 0x50
        /*003a*/ 	.short	0x0000


	//----- nvinfo : EIATTR_MAXREG_COUNT
	.align		4
        /*003c*/ 	.byte	0x03, 0x1b
        /*003e*/ 	.short	0x00ff


	//----- nvinfo : EIATTR_NUM_BARRIERS
	.align		4
        /*0040*/ 	.byte	0x02, 0x4c
        /*0042*/ 	.byte	0x01
	.zero		1


	//----- nvinfo : EIATTR_MERCURY_ISA_VERSION
	.align		4
        /*0044*/ 	.byte	0x03, 0x5f
        /*0046*/ 	.short	0x0101


	//----- nvinfo : EIATTR_VRC_CTA_INIT_COUNT
	.align		4
        /*0048*/ 	.byte	0x02, 0x4a
	.zero		1
	.zero		1


	//----- nvinfo : EIATTR_EXIT_INSTR_OFFSETS
	.align		4
        /*004c*/ 	.byte	0x04, 0x1c
        /*004e*/ 	.short	(.L_73 - .L_72)


	//   ....[0]....
.L_72:
        /*0050*/ 	.word	0x000002b0


	//   ....[1]....
        /*0054*/ 	.word	0x00000330


	//----- nvinfo : EIATTR_CRS_STACK_SIZE
	.align		4
.L_73:
        /*0058*/ 	.byte	0x04, 0x1e
        /*005a*/ 	.short	(.L_75 - .L_74)
.L_74:
        /*005c*/ 	.word	0x00000000


	//----- nvinfo : EIATTR_CBANK_PARAM_SIZE
	.align		4
.L_75:
        /*0060*/ 	.byte	0x03, 0x19
        /*0062*/ 	.short	0x0018


	//----- nvinfo : EIATTR_PARAM_CBANK
	.align		4
        /*0064*/ 	.byte	0x04, 0x0a
        /*0066*/ 	.short	(.L_77 - .L_76)
	.align		4
.L_76:
        /*0068*/ 	.word	index@(.nv.constant0._Z12reduction_SMiPfS_)
        /*006c*/ 	.short	0x0380
        /*006e*/ 	.short	0x0018


	//----- nvinfo : EIATTR_SW_WAR
	.align		4
.L_77:
        /*0070*/ 	.byte	0x04, 0x36
        /*0072*/ 	.short	(.L_79 - .L_78)
.L_78:
        /*0074*/ 	.word	0x00000008
.L_79:


//--------------------- .nv.info._Z11matrix_multiiPfS_S_ --------------------------
	.section	.nv.info._Z11matrix_multiiPfS_S_,"",@"SHT_CUDA_INFO"
	.sectionflags	@""
	.align	4


	//----- nvinfo : EIATTR_CUDA_API_VERSION
	.align		4
        /*0000*/ 	.byte	0x04, 0x37
        /*0002*/ 	.short	(.L_81 - .L_80)
.L_80:
        /*0004*/ 	.word	0x00000082


	//----- nvinfo : EIATTR_KPARAM_INFO
	.align		4
.L_81:
        /*0008*/ 	.byte	0x04, 0x17
        /*000a*/ 	.short	(.L_83 - .L_82)
.L_82:
        /*000c*/ 	.word	0x00000000
        /*0010*/ 	.short	0x0004
        /*0012*/ 	.short	0x0018
        /*0014*/ 	.byte	0x00, 0xf5, 0x21, 0x00


	//----- nvinfo : EIATTR_KPARAM_INFO
	.align		4
.L_83:
        /*0018*/ 	.byte	0x04, 0x17
        /*001a*/ 	.short	(.L_85 - .L_84)
.L_84:
        /*001c*/ 	.word	0x00000000
        /*0020*/ 	.short	0x0003
        /*0022*/ 	.short	0x0010
        /*0024*/ 	.byte	0x00, 0xf5, 0x21, 0x00


	//----- nvinfo : EIATTR_KPARAM_INFO
	.align		4
.L_85:
        /*0028*/ 	.byte	0x04, 0x17
        /*002a*/ 	.short	(.L_87 - .L_86)
.L_86:
        /*002c*/ 	.word	0x00000000
        /*0030*/ 	.short	0x0002
        /*0032*/ 	.short	0x0008
        /*0034*/ 	.byte	0x00, 0xf5, 0x21, 0x00


	//----- nvinfo : EIATTR_KPARAM_INFO
	.align		4
.L_87:
        /*0038*/ 	.byte	0x04, 0x17
        /*003a*/ 	.short	(.L_89 - .L_88)
.L_88:
        /*003c*/ 	.word	0x00000000
        /*0040*/ 	.short	0x0001
        /*0042*/ 	.short	0x0004
        /*0044*/ 	.byte	0x00, 0xf0, 0x11, 0x00


	//----- nvinfo : EIATTR_KPARAM_INFO
	.align		4
.L_89:
        /*0048*/ 	.byte	0x04, 0x17
        /*004a*/ 	.short	(.L_91 - .L_90)
.L_90:
        /*004c*/ 	.word	0x00000000
        /*0050*/ 	.short	0x0000
        /*0052*/ 	.short	0x0000
        /*0054*/ 	.byte	0x00, 0xf0, 0x11, 0x00


	//----- nvinfo : EIATTR_SPARSE_MMA_MASK
	.align		4
.L_91:
        /*0058*/ 	.byte	0x03, 0x50
        /*005a*/ 	.short	0x0000


	//----- nvinfo : EIATTR_MAXREG_COUNT
	.align		4
        /*005c*/ 	.byte	0x03, 0x1b
        /*005e*/ 	.short	0x00ff


	//----- nvinfo : EIATTR_MERCURY_ISA_VERSION
	.align		4
        /*0060*/ 	.byte	0x03, 0x5f
        /*0062*/ 	.short	0x0101


	//----- nvinfo : EIATTR_VRC_CTA_INIT_COUNT
	.align		4
        /*0064*/ 	.byte	0x02, 0x4a
	.zero		1
	.zero		1


	//----- nvinfo : EIATTR_EXIT_INSTR_OFFSETS
	.align		4
        /*0068*/ 	.byte	0x04, 0x1c
        /*006a*/ 	.short	(.L_93 - .L_92)


	//   ....[0]....
.L_92:
        /*006c*/ 	.word	0x00000010


	//----- nvinfo : EIATTR_CBANK_PARAM_SIZE
	.align		4
.L_93:
        /*0070*/ 	.byte	0x03, 0x19
        /*0072*/ 	.short	0x0020


	//----- nvinfo : EIATTR_PARAM_CBANK
	.align		4
        /*0074*/ 	.byte	0x04, 0x0a
        /*0076*/ 	.short	(.L_95 - .L_94)
	.align		4
.L_94:
        /*0078*/ 	.word	index@(.nv.constant0._Z11matrix_multiiPfS_S_)
        /*007c*/ 	.short	0x0380
        /*007e*/ 	.short	0x0020


	//----- nvinfo : EIATTR_SW_WAR
	.align		4
.L_95:
        /*0080*/ 	.byte	0x04, 0x36
        /*0082*/ 	.short	(.L_97 - .L_96)
.L_96:
        /*0084*/ 	.word	0x00000008
.L_97:


//--------------------- .nv.info._Z10vectorPow2Pf --------------------------
	.section	.nv.info._Z10vectorPow2Pf,"",@"SHT_CUDA_INFO"
	.sectionflags	@""
	.align	4


	//----- nvinfo : EIATTR_CUDA_API_VERSION
	.align		4
        /*0000*/ 	.byte	0x04, 0x37
        /*0002*/ 	.short	(.L_99 - .L_98)
.L_98:
        /*0004*/ 	.word	0x00000082


	//----- nvinfo : EIATTR_KPARAM_INFO
	.align		4
.L_99:
        /*0008*/ 	.byte	0x04, 0x17
        /*000a*/ 	.short	(.L_101 - .L_100)
.L_100:
        /*000c*/ 	.word	0x00000000
        /*0010*/ 	.short	0x0000
        /*0012*/ 	.short	0x0000
        /*0014*/ 	.byte	0x00, 0xf5, 0x21, 0x00


	//----- nvinfo : EIATTR_SPARSE_MMA_MASK
	.align		4
.L_101:
        /*0018*/ 	.byte	0x03, 0x50
        /*001a*/ 	.short	0x0000


	//----- nvinfo : EIATTR_MAXREG_COUNT
	.align		4
        /*001c*/ 	.byte	0x03, 0x1b
        /*001e*/ 	.short	0x00ff


	//----- nvinfo : EIATTR_MERCURY_ISA_VERSION
	.align		4
        /*0020*/ 	.byte	0x03, 0x5f
        /*0022*/ 	.short	0x0101


	//----- nvinfo : EIATTR_VRC_CTA_INIT_COUNT
	.align		4
        /*0024*/ 	.byte	0x02, 0x4a
	.zero		1
	.zero		1


	//----- nvinfo : EIATTR_EXIT_INSTR_OFFSETS
	.align		4
        /*0028*/ 	.byte	0x04, 0x1c
        /*002a*/ 	.short	(.L_103 - .L_102)


	//   ....[0]....
.L_102:
        /*002c*/ 	.word	0x000000b0


	//----- nvinfo : EIATTR_CBANK_PARAM_SIZE
	.align		4
.L_103:
        /*0030*/ 	.byte	0x03, 0x19
        /*0032*/ 	.short	0x0008


	//----- nvinfo : EIATTR_PARAM_CBANK
	.align		4
        /*0034*/ 	.byte	0x04, 0x0a
        /*0036*/ 	.short	(.L_105 - .L_104)
	.align		4
.L_104:
        /*0038*/ 	.word	index@(.nv.constant0._Z10vectorPow2Pf)
        /*003c*/ 	.short	0x0380
        /*003e*/ 	.short	0x0008


	//----- nvinfo : EIATTR_SW_WAR
	.align		4
.L_105:
        /*0040*/ 	.byte	0x04, 0x36
        /*0042*/ 	.short	(.L_107 - .L_106)
.L_106:
        /*0044*/ 	.word	0x00000008
.L_107:


//--------------------- .nv.info._Z9vectorSubPfS_S_ --------------------------
	.section	.nv.info._Z9vectorSubPfS_S_,"",@"SHT_CUDA_INFO"
	.sectionflags	@""
	.align	4


	//----- nvinfo : EIATTR_CUDA_API_VERSION
	.align		4
        /*0000*/ 	.byte	0x04, 0x37
        /*0002*/ 	.short	(.L_109 - .L_108)
.L_108:
        /*0004*/ 	.word	0x00000082


	//----- nvinfo : EIATTR_KPARAM_INFO
	.align		4
.L_109:
        /*0008*/ 	.byte	0x04, 0x17
        /*000a*/ 	.short	(.L_111 - .L_110)
.L_110:
        /*000c*/ 	.word	0x00000000
        /*0010*/ 	.short	0x0002
        /*0012*/ 	.short	0x0010
        /*0014*/ 	.byte	0x00, 0xf5, 0x21, 0x00


	//----- nvinfo : EIATTR_KPARAM_INFO
	.align		4
.L_111:
        /*0018*/ 	.byte	0x04, 0x17
        /*001a*/ 	.short	(.L_113 - .L_112)
.L_112:
        /*001c*/ 	.word	0x00000000
        /*0020*/ 	.short	0x0001
        /*0022*/ 	.short	0x0008
        /*0024*/ 	.byte	0x00, 0xf5, 0x21, 0x00


	//----- nvinfo : EIATTR_KPARAM_INFO
	.align		4
.L_113:
        /*0028*/ 	.byte	0x04, 0x17
        /*002a*/ 	.short	(.L_115 - .L_114)
.L_114:
        /*002c*/ 	.word	0x00000000
        /*0030*/ 	.short	0x0000
        /*0032*/ 	.short	0x0000
        /*0034*/ 	.byte	0x00, 0xf5, 0x21, 0x00


	//----- nvinfo : EIATTR_SPARSE_MMA_MASK
	.align		4
.L_115:
        /*0038*/ 	.byte	0x03, 0x50
        /*003a*/ 	.short	0x0000


	//----- nvinfo : EIATTR_MAXREG_COUNT
	.align		4
        /*003c*/ 	.byte	0x03, 0x1b
        /*003e*/ 	.short	0x00ff


	//----- nvinfo : EIATTR_MERCURY_ISA_VERSION
	.align		4
        /*0040*/ 	.byte	0x03, 0x5f
        /*0042*/ 	.short	0x0101


	//----- nvinfo : EIATTR_VRC_CTA_INIT_COUNT
	.align		4
        /*0044*/ 	.byte	0x02, 0x4a
	.zero		1
	.zero		1


	//----- nvinfo : EIATTR_EXIT_INSTR_OFFSETS
	.align		4
        /*0048*/ 	.byte	0x04, 0x1c
        /*004a*/ 	.short	(.L_117 - .L_116)


	//   ....[0]....
.L_116:
        /*004c*/ 	.word	0x00000100


	//----- nvinfo : EIATTR_CBANK_PARAM_SIZE
	.align		4
.L_117:
        /*0050*/ 	.byte	0x03, 0x19
        /*0052*/ 	.short	0x0018


	//----- nvinfo : EIATTR_PARAM_CBANK
	.align		4
        /*0054*/ 	.byte	0x04, 0x0a
        /*0056*/ 	.short	(.L_119 - .L_118)
	.align		4
.L_118:
        /*0058*/ 	.word	index@(.nv.constant0._Z9vectorSubPfS_S_)
        /*005c*/ 	.short	0x0380
        /*005e*/ 	.short	0x0018


	//----- nvinfo : EIATTR_SW_WAR
	.align		4
.L_119:
        /*0060*/ 	.byte	0x04, 0x36
        /*0062*/ 	.short	(.L_121 - .L_120)
.L_120:
        /*0064*/ 	.word	0x00000008
.L_121:


//--------------------- .nv.callgraph             --------------------------
	.section	.nv.callgraph,"",@"SHT_CUDA_CALLGRAPH"
	.align	4
	.sectionentsize	8
	.align		4
        /*0000*/ 	.word	0x00000000
	.align		4
        /*0004*/ 	.word	0xffffffff
	.align		4
        /*0008*/ 	.word	0x00000000
	.align		4
        /*000c*/ 	.word	0xfffffffe
	.align		4
        /*0010*/ 	.word	0x00000000
	.align		4
        /*0014*/ 	.word	0xfffffffd
	.align		4
        /*0018*/ 	.word	0x00000000
	.align		4
        /*001c*/ 	.word	0xfffffffc


//--------------------- .text._Z18reduction_GM_step2Pfi --------------------------
	.section	.text._Z18reduction_GM_step2Pfi,"ax",@progbits
	.align	128
        .global         _Z18reduction_GM_step2Pfi
        .type           _Z18reduction_GM_step2Pfi,@function
        .size           _Z18reduction_GM_step2Pfi,(.L_x_14 - _Z18reduction_GM_step2Pfi)
        .other          _Z18reduction_GM_step2Pfi,@"STO_CUDA_ENTRY STV_DEFAULT"
_Z18reduction_GM_step2Pfi:
.text._Z18reduction_GM_step2Pfi:
[----:B------:R-:W-:Y:S01]  /*0000*/  LDC R1, c[0x0][0x37c] ;  /* 0x0000df00ff017b82 */ /* 0x000fe20000000800 */
[----:B------:R-:W0:Y:S01]  /*0010*/  S2R R5, SR_TID.X ;  /* 0x0000000000057919 */ /* 0x000e220000002100 */
[----:B------:R-:W0:Y:S02]  /*0020*/  LDCU UR7, c[0x0][0x388] ;  /* 0x00007100ff0777ac */ /* 0x000e240008000800 */
[----:B0-----:R-:W-:-:S13]  /*0030*/  ISETP.GE.U32.AND P0, PT, R5, UR7, PT ;  /* 0x0000000705007c0c */ /* 0x001fda000bf06070 */
[----:B------:R-:W-:Y:S05]  /*0040*/  @P0 EXIT ;  /* 0x000000000000094d */ /* 0x000fea0003800000 */
[----:B------:R-:W0:Y:S01]  /*0050*/  S2UR UR6, SR_CTAID.X ;  /* 0x00000000000679c3 */ /* 0x000e220000002500 */
[----:B------:R-:W1:Y:S07]  /*0060*/  LDCU.64 UR4, c[0x0][0x358] ;  /* 0x00006b00ff0477ac */ /* 0x000e6e0008000a00 */
[----:B------:R-:W0:Y:S08]  /*0070*/  LDC R0, c[0x0][0x360] ;  /* 0x0000d800ff007b82 */ /* 0x000e300000000800 */
[----:B------:R-:W2:Y:S01]  /*0080*/  LDC.64 R2, c[0x0][0x380] ;  /* 0x0000e000ff027b82 */ /* 0x000ea20000000a00 */
[----:B0-----:R-:W-:-:S05]  /*0090*/  IMAD R5, R0, UR6, R5 ;  /* 0x0000000600057c24 */ /* 0x001fca000f8e0205 */
[C---:B------:R-:W-:Y:S01]  /*00a0*/  IADD3 R7, PT, PT, R5.reuse, UR7, RZ ;  /* 0x0000000705077c10 */ /* 0x040fe2000fffe0ff */
[----:B--2---:R-:W-:-:S04]  /*00b0*/  IMAD.WIDE R4, R5, 0x4, R2 ;  /* 0x0000000405047825 */ /* 0x004fc800078e0202 */
[----:B------:R-:W-:Y:S02]  /*00c0*/  IMAD.WIDE R2, R7, 0x4, R2 ;  /* 0x0000000407027825 */ /* 0x000fe400078e0202 */
[----:B-1----:R-:W2:Y:S04]  /*00d0*/  LDG.E R7, desc[UR4][R4.64] ;  /* 0x0000000404077981 */ /* 0x002ea8000c1e1900 */
[----:B------:R-:W2:Y:S02]  /*00e0*/  LDG.E R2, desc[UR4][R2.64] ;  /* 0x0000000402027981 */ /* 0x000ea4000c1e1900 */
[----:B--2---:R-:W-:-:S05]  /*00f0*/  FADD R7, R2, R7 ;  /* 0x0000000702077221 */ /* 0x004fca0000000000 */
[----:B------:R-:W-:Y:S01]  /*0100*/  STG.E desc[UR4][R4.64], R7 ;  /* 0x0000000704007986 */ /* 0x000fe2000c101904 */
[----:B------:R-:W-:Y:S05]  /*0110*/  EXIT ;  /* 0x000000000000794d */ /* 0x000fea0003800000 */
.L_x_0:
[----:B------:R-:W-:-:S00]  /*0120*/  BRA `(.L_x_0) ;  /* 0xfffffffc00fc7947 */ /* 0x000fc0000383ffff */
[----:B------:R-:W-:-:S00]  /*0130*/  NOP ;  /* 0x0000000000007918 */ /* 0x000fc00000000000 */
        /* <DEDUP_REMOVED lines=12> */
.L_x_14:


//--------------------- .text._Z18reduction_GM_step1iPfS_ --------------------------
	.section	.text._Z18reduction_GM_step1iPfS_,"ax",@progbits
	.align	128
        .global         _Z18reduction_GM_step1iPfS_
        .type           _Z18reduction_GM_step1iPfS_,@function
        .size           _Z18reduction_GM_step1iPfS_,(.L_x_15 - _Z18reduction_GM_step1iPfS_)
        .other          _Z18reduction_GM_step1iPfS_,@"STO_CUDA_ENTRY STV_DEFAULT"
_Z18reduction_GM_step1iPfS_:
.text._Z18reduction_GM_step1iPfS_:
[----:B------:R-:W-:Y:S01]  /*0000*/  LDC R1, c[0x0][0x37c] ;  /* 0x0000df00ff017b82 */ /* 0x000fe20000000800 */
[----:B------:R-:W0:Y:S01]  /*0010*/  S2R R9, SR_CTAID.X ;  /* 0x0000000000097919 */ /* 0x000e220000002500 */
[----:B------:R-:W0:Y:S06]  /*0020*/  LDCU UR6, c[0x0][0x360] ;  /* 0x00006c00ff0677ac */ /* 0x000e2c0008000800 */
[----:B------:R-:W1:Y:S01]  /*0030*/  LDC.64 R6, c[0x0][0x390] ;  /* 0x0000e400ff067b82 */ /* 0x000e620000000a00 */
[----:B------:R-:W-:Y:S01]  /*0040*/  BSSY.RECONVERGENT B0, `(.L_x_1) ;  /* 0x0000012000007945 */ /* 0x000fe20003800200 */
[----:B------:R-:W0:Y:S01]  /*0050*/  S2R R0, SR_TID.X ;  /* 0x0000000000007919 */ /* 0x000e220000002100 */
[----:B------:R-:W2:Y:S01]  /*0060*/  LDCU UR7, c[0x0][0x380] ;  /* 0x00007000ff0777ac */ /* 0x000ea20008000800 */
[----:B------:R-:W-:Y:S01]  /*0070*/  HFMA2 R11, -RZ, RZ, 0, 0 ;  /* 0x00000000ff0b7431 */ /* 0x000fe200000001ff */
[----:B------:R-:W3:Y:S01]  /*0080*/  LDCU.64 UR4, c[0x0][0x358] ;  /* 0x00006b00ff0477ac */ /* 0x000ee20008000a00 */
[----:B0-----:R-:W-:-:S05]  /*0090*/  IMAD R9, R9, UR6, R0 ;  /* 0x0000000609097c24 */ /* 0x001fca000f8e0200 */
[----:B--2---:R-:W-:-:S13]  /*00a0*/  ISETP.GE.AND P0, PT, R9, UR7, PT ;  /* 0x0000000709007c0c */ /* 0x004fda000bf06270 */
[----:B-1-3--:R-:W-:Y:S05]  /*00b0*/  @P0 BRA `(.L_x_2) ;  /* 0x0000000000280947 */ /* 0x00afea0003800000 */
[----:B------:R-:W0:Y:S01]  /*00c0*/  LDC R0, c[0x0][0x370] ;  /* 0x0000dc00ff007b82 */ /* 0x000e220000000800 */
[----:B------:R-:W-:-:S07]  /*00d0*/  MOV R11, RZ ;  /* 0x000000ff000b7202 */ /* 0x000fce0000000f00 */
[----:B------:R-:W1:Y:S01]  /*00e0*/  LDC.64 R4, c[0x0][0x388] ;  /* 0x0000e200ff047b82 */ /* 0x000e620000000a00 */
[----:B0-----:R-:W-:-:S07]  /*00f0*/  IMAD R0, R0, UR6, RZ ;  /* 0x0000000600007c24 */ /* 0x001fce000f8e02ff */
.L_x_3:
[----:B-1----:R-:W-:-:S06]  /*0100*/  IMAD.WIDE R2, R9, 0x4, R4 ;  /* 0x0000000409027825 */ /* 0x002fcc00078e0204 */
[----:B------:R-:W2:Y:S01]  /*0110*/  LDG.E R2, desc[UR4][R2.64] ;  /* 0x0000000402027981 */ /* 0x000ea2000c1e1900 */
[----:B------:R-:W-:-:S04]  /*0120*/  IADD3 R9, PT, PT, R0, R9, RZ ;  /* 0x0000000900097210 */ /* 0x000fc80007ffe0ff */
[----:B------:R-:W-:Y:S01]  /*0130*/  ISETP.GE.AND P0, PT, R9, UR7, PT ;  /* 0x0000000709007c0c */ /* 0x000fe2000bf06270 */
[----:B--2---:R-:W-:-:S12]  /*0140*/  FADD R11, R2, R11 ;  /* 0x0000000b020b7221 */ /* 0x004fd80000000000 */
[----:B------:R-:W-:Y:S05]  /*0150*/  @!P0 BRA `(.L_x_3) ;  /* 0xfffffffc00e88947 */ /* 0x000fea000383ffff */
.L_x_2:
[----:B------:R-:W-:Y:S05]  /*0160*/  BSYNC.RECONVERGENT B0 ;  /* 0x0000000000007941 */ /* 0x000fea0003800200 */
.L_x_1:
[----:B------:R-:W-:-:S05]  /*0170*/  IMAD.WIDE R2, R9, 0x4, R6 ;  /* 0x0000000409027825 */ /* 0x000fca00078e0206 */
[----:B------:R-:W-:Y:S01]  /*0180*/  STG.E desc[UR4][R2.64], R11 ;  /* 0x0000000b02007986 */ /* 0x000fe2000c101904 */
[----:B------:R-:W-:Y:S05]  /*0190*/  EXIT ;  /* 0x000000000000794d */ /* 0x000fea0003800000 */
.L_x_4:
        /* <DEDUP_REMOVED lines=14> */
.L_x_15:


//--------------------- .text._Z12reduction_SMiPfS_ --------------------------
	.section	.text._Z12reduction_SMiPfS_,"ax",@progbits
	.align	128
        .global         _Z12reduction_SMiPfS_
        .type           _Z12reduction_SMiPfS_,@function
        .size           _Z12reduction_SMiPfS_,(.L_x_16 - _Z12reduction_SMiPfS_)
        .other          _Z12reduction_SMiPfS_,@"STO_CUDA_ENTRY STV_DEFAULT"
_Z12reduction_SMiPfS_:
.text._Z12reduction_SMiPfS_:
[----:B------:R-:W-:Y:S01]  /*0000*/  LDC R1, c[0x0][0x37c] ;  /* 0x0000df00ff017b82 */ /* 0x000fe20000000800 */
[----:B------:R-:W0:Y:S01]  /*0010*/  S2R R9, SR_CTAID.X ;  /* 0x0000000000097919 */ /* 0x000e220000002500 */
[----:B------:R-:W1:Y:S01]  /*0020*/  LDCU UR4, c[0x0][0x360] ;  /* 0x00006c00ff0477ac */ /* 0x000e620008000800 */
[----:B------:R-:W-:Y:S01]  /*0030*/  BSSY.RECONVERGENT B0, `(.L_x_5) ;  /* 0x0000013000007945 */ /* 0x000fe20003800200 */
[----:B------:R-:W-:Y:S01]  /*0040*/  IMAD.MOV.U32 R7, RZ, RZ, RZ ;  /* 0x000000ffff077224 */ /* 0x000fe200078e00ff */
[----:B------:R-:W0:Y:S01]  /*0050*/  S2R R8, SR_TID.X ;  /* 0x0000000000087919 */ /* 0x000e220000002100 */
[----:B------:R-:W2:Y:S01]  /*0060*/  LDCU UR5, c[0x0][0x380] ;  /* 0x00007000ff0577ac */ /* 0x000ea20008000800 */
[----:B------:R-:W3:Y:S01]  /*0070*/  LDCU.64 UR6, c[0x0][0x358] ;  /* 0x00006b00ff0677ac */ /* 0x000ee20008000a00 */
[----:B-1----:R-:W-:Y:S02]  /*0080*/  IMAD.U32 R6, RZ, RZ, UR4 ;  /* 0x00000004ff067e24 */ /* 0x002fe4000f8e00ff */
[----:B0-----:R-:W-:-:S05]  /*0090*/  IMAD R0, R9, UR4, R8 ;  /* 0x0000000409007c24 */ /* 0x001fca000f8e0208 */
[----:B--2---:R-:W-:-:S13]  /*00a0*/  ISETP.GE.AND P0, PT, R0, UR5, PT ;  /* 0x0000000500007c0c */ /* 0x004fda000bf06270 */
[----:B---3--:R-:W-:Y:S05]  /*00b0*/  @P0 BRA `(.L_x_6) ;  /* 0x0000000000280947 */ /* 0x008fea0003800000 */
[----:B------:R-:W0:Y:S01]  /*00c0*/  LDC.64 R4, c[0x0][0x388] ;  /* 0x0000e200ff047b82 */ /* 0x000e220000000a00 */
[----:B------:R-:W1:Y:S01]  /*00d0*/  LDCU UR4, c[0x0][0x370] ;  /* 0x00006e00ff0477ac */ /* 0x000e620008000800 */
[----:B------:R-:W-:Y:S02]  /*00e0*/  HFMA2 R7, -RZ, RZ, 0, 0 ;  /* 0x00000000ff077431 */ /* 0x000fe400000001ff */
[----:B-1----:R-:W-:-:S07]  /*00f0*/  IMAD R11, R6, UR4, RZ ;  /* 0x00000004060b7c24 */ /* 0x002fce000f8e02ff */
.L_x_7:
[----:B0-----:R-:W-:-:S06]  /*0100*/  IMAD.WIDE R2, R0, 0x4, R4 ;  /* 0x0000000400027825 */ /* 0x001fcc00078e0204 */
[----:B------:R-:W2:Y:S01]  /*0110*/  LDG.E R2, desc[UR6][R2.64] ;  /* 0x0000000602027981 */ /* 0x000ea2000c1e1900 */
[----:B------:R-:W-:-:S05]  /*0120*/  IMAD.IADD R0, R11, 0x1, R0 ;  /* 0x000000010b007824 */ /* 0x000fca00078e0200 */
[----:B------:R-:W-:Y:S01]  /*0130*/  ISETP.GE.AND P0, PT, R0, UR5, PT ;  /* 0x0000000500007c0c */ /* 0x000fe2000bf06270 */
[----:B--2---:R-:W-:-:S12]  /*0140*/  FADD R7, R2, R7 ;  /* 0x0000000702077221 */ /* 0x004fd80000000000 */
[----:B------:R-:W-:Y:S05]  /*0150*/  @!P0 BRA `(.L_x_7) ;  /* 0xfffffffc00e88947 */ /* 0x000fea000383ffff */
.L_x_6:
[----:B------:R-:W-:Y:S05]  /*0160*/  BSYNC.RECONVERGENT B0 ;  /* 0x0000000000007941 */ /* 0x000fea0003800200 */
.L_x_5:
[----:B------:R-:W0:Y:S01]  /*0170*/  S2UR UR5, SR_CgaCtaId ;  /* 0x00000000000579c3 */ /* 0x000e220000008800 */
[----:B------:R-:W-:Y:S01]  /*0180*/  UMOV UR4, 0x400 ;  /* 0x0000040000047882 */ /* 0x000fe20000000000 */
[----:B------:R-:W-:Y:S02]  /*0190*/  ISETP.GE.U32.AND P1, PT, R6, 0x2, PT ;  /* 0x000000020600780c */ /* 0x000fe40003f26070 */
[----:B------:R-:W-:Y:S01]  /*01a0*/  ISETP.NE.AND P0, PT, R8, RZ, PT ;  /* 0x000000ff0800720c */ /* 0x000fe20003f05270 */
[----:B0-----:R-:W-:-:S06]  /*01b0*/  ULEA UR4, UR5, UR4, 0x18 ;  /* 0x0000000405047291 */ /* 0x001fcc000f8ec0ff */
[----:B------:R-:W-:-:S05]  /*01c0*/  LEA R0, R8, UR4, 0x2 ;  /* 0x0000000408007c11 */ /* 0x000fca000f8e10ff */
[----:B------:R0:W-:Y:S01]  /*01d0*/  STS [R0], R7 ;  /* 0x0000000700007388 */ /* 0x0001e20000000800 */
[----:B------:R-:W-:Y:S06]  /*01e0*/  BAR.SYNC.DEFER_BLOCKING 0x0 ;  /* 0x0000000000007b1d */ /* 0x000fec0000010000 */
[----:B------:R-:W-:Y:S05]  /*01f0*/  @!P1 BRA `(.L_x_8) ;  /* 0x00000000002c9947 */ /* 0x000fea0003800000 */
.L_x_9:
[----:B------:R-:W-:-:S04]  /*0200*/  SHF.R.U32.HI R5, RZ, 0x1, R6 ;  /* 0x00000001ff057819 */ /* 0x000fc80000011606 */
[----:B------:R-:W-:-:S13]  /*0210*/  ISETP.GE.U32.AND P1, PT, R8, R5, PT ;  /* 0x000000050800720c */ /* 0x000fda0003f26070 */
[----:B------:R-:W-:Y:S01]  /*0220*/  @!P1 LEA R2, R5, R0, 0x2 ;  /* 0x0000000005029211 */ /* 0x000fe200078e10ff */
[----:B------:R-:W-:Y:S05]  /*0230*/  @!P1 LDS R3, [R0] ;  /* 0x0000000000039984 */ /* 0x000fea0000000800 */
[----:B------:R-:W1:Y:S02]  /*0240*/  @!P1 LDS R2, [R2] ;  /* 0x0000000002029984 */ /* 0x000e640000000800 */
[----:B-1----:R-:W-:-:S05]  /*0250*/  @!P1 FADD R3, R2, R3 ;  /* 0x0000000302039221 */ /* 0x002fca0000000000 */
[----:B------:R1:W-:Y:S01]  /*0260*/  @!P1 STS [R0], R3 ;  /* 0x0000000300009388 */ /* 0x0003e20000000800 */
[----:B------:R-:W-:Y:S01]  /*0270*/  BAR.SYNC.DEFER_BLOCKING 0x0 ;  /* 0x0000000000007b1d */ /* 0x000fe20000010000 */
[----:B------:R-:W-:Y:S01]  /*0280*/  ISETP.GT.U32.AND P1, PT, R6, 0x3, PT ;  /* 0x000000030600780c */ /* 0x000fe20003f24070 */
[----:B------:R-:W-:-:S12]  /*0290*/  IMAD.MOV.U32 R6, RZ, RZ, R5 ;  /* 0x000000ffff067224 */ /* 0x000fd800078e0005 */
[----:B-1----:R-:W-:Y:S05]  /*02a0*/  @P1 BRA `(.L_x_9) ;  /* 0xfffffffc00d41947 */ /* 0x002fea000383ffff */
.L_x_8:
[----:B------:R-:W-:Y:S05]  /*02b0*/  @P0 EXIT ;  /* 0x000000000000094d */ /* 0x000fea0003800000 */
[----:B------:R-:W1:Y:S01]  /*02c0*/  S2UR UR5, SR_CgaCtaId ;  /* 0x00000000000579c3 */ /* 0x000e620000008800 */
[----:B------:R-:W-:-:S07]  /*02d0*/  UMOV UR4, 0x400 ;  /* 0x0000040000047882 */ /* 0x000fce0000000000 */
[----:B------:R-:W2:Y:S01]  /*02e0*/  LDC.64 R2, c[0x0][0x390] ;  /* 0x0000e400ff027b82 */ /* 0x000ea20000000a00 */
[----:B-1----:R-:W-:Y:S01]  /*02f0*/  ULEA UR4, UR5, UR4, 0x18 ;  /* 0x0000000405047291 */ /* 0x002fe2000f8ec0ff */
[----:B--2---:R-:W-:-:S08]  /*0300*/  IMAD.WIDE.U32 R2, R9, 0x4, R2 ;  /* 0x0000000409027825 */ /* 0x004fd000078e0002 */
[----:B------:R-:W1:Y:S04]  /*0310*/  LDS R5, [UR4] ;  /* 0x00000004ff057984 */ /* 0x000e680008000800 */
[----:B-1----:R-:W-:Y:S01]  /*0320*/  STG.E desc[UR6][R2.64], R5 ;  /* 0x0000000502007986 */ /* 0x002fe2000c101906 */
[----:B------:R-:W-:Y:S05]  /*0330*/  EXIT ;  /* 0x000000000000794d */ /* 0x000fea0003800000 */
.L_x_10:
        /* <DEDUP_REMOVED lines=12> */
.L_x_16:


//--------------------- .text._Z11matrix_multiiPfS_S_ --------------------------
	.section	.text._Z11matrix_multiiPfS_S_,"ax",@progbits
	.align	128
        .global         _Z11matrix_multiiPfS_S_
        .type           _Z11matrix_multiiPfS_S_,@function
        .size           _Z11matrix_multiiPfS_S_,(.L_x_17 - _Z11matrix_multiiPfS_S_)
        .other          _Z11matrix_multiiPfS_S_,@"STO_CUDA_ENTRY STV_DEFAULT"
_Z11matrix_multiiPfS_S_:
.text._Z11matrix_multiiPfS_S_:
[----:B------:R-:W-:Y:S01]  /*0000*/  LDC R1, c[0x0][0x37c] ;  /* 0x0000df00ff017b82 */ /* 0x000fe20000000800 */
[----:B------:R-:W-:Y:S05]  /*0010*/  EXIT ;  /* 0x000000000000794d */ /* 0x000fea0003800000 */
.L_x_11:
        /* <DEDUP_REMOVED lines=14> */
.L_x_17:


//--------------------- .text._Z10vectorPow2Pf    --------------------------
	.section	.text._Z10vectorPow2Pf,"ax",@progbits
	.align	128
        .global         _Z10vectorPow2Pf
        .type           _Z10vectorPow2Pf,@function
        .size           _Z10vectorPow2Pf,(.L_x_18 - _Z10vectorPow2Pf)
        .other          _Z10vectorPow2Pf,@"STO_CUDA_ENTRY STV_DEFAULT"
_Z10vectorPow2Pf:
.text._Z10vectorPow2Pf:
[----:B------:R-:W-:Y:S01]  /*0000*/  LDC R1, c[0x0][0x37c] ;  /* 0x0000df00ff017b82 */ /* 0x000fe20000000800 */
[----:B------:R-:W0:Y:S07]  /*0010*/  S2R R5, SR_CTAID.X ;  /* 0x0000000000057919 */ /* 0x000e2e0000002500 */
[----:B------:R-:W1:Y:S01]  /*0020*/  LDC.64 R2, c[0x0][0x380] ;  /* 0x0000e000ff027b82 */ /* 0x000e620000000a00 */
[----:B------:R-:W0:Y:S01]  /*0030*/  LDCU UR6, c[0x0][0x360] ;  /* 0x00006c00ff0677ac */ /* 0x000e220008000800 */
[----:B------:R-:W0:Y:S01]  /*0040*/  S2R R0, SR_TID.X ;  /* 0x0000000000007919 */ /* 0x000e220000002100 */
[----:B------:R-:W2:Y:S01]  /*0050*/  LDCU.64 UR4, c[0x0][0x358] ;  /* 0x00006b00ff0477ac */ /* 0x000ea20008000a00 */
[----:B0-----:R-:W-:-:S04]  /*0060*/  IMAD R5, R5, UR6, R0 ;  /* 0x0000000605057c24 */ /* 0x001fc8000f8e0200 */
[----:B-1----:R-:W-:-:S05]  /*0070*/  IMAD.WIDE R2, R5, 0x4, R2 ;  /* 0x0000000405027825 */ /* 0x002fca00078e0202 */
[----:B--2---:R-:W2:Y:S02]  /*0080*/  LDG.E R0, desc[UR4][R2.64] ;  /* 0x0000000402007981 */ /* 0x004ea4000c1e1900 */
[----:B--2---:R-:W-:-:S05]  /*0090*/  FMUL R5, R0, R0 ;  /* 0x0000000000057220 */ /* 0x004fca0000400000 */
[----:B------:R-:W-:Y:S01]  /*00a0*/  STG.E desc[UR4][R2.64], R5 ;  /* 0x0000000502007986 */ /* 0x000fe2000c101904 */
[----:B------:R-:W-:Y:S05]  /*00b0*/  EXIT ;  /* 0x000000000000794d */ /* 0x000fea0003800000 */
.L_x_12:
        /* <DEDUP_REMOVED lines=12> */
.L_x_18:


//--------------------- .text._Z9vectorSubPfS_S_  --------------------------
	.section	.text._Z9vectorSubPfS_S_,"ax",@progbits
	.align	128
        .global         _Z9vectorSubPfS_S_
        .type           _Z9vectorSubPfS_S_,@function
        .size           _Z9vectorSubPfS_S_,(.L_x_19 - _Z9vectorSubPfS_S_)
        .other          _Z9vectorSubPfS_S_,@"STO_CUDA_ENTRY STV_DEFAULT"
_Z9vectorSubPfS_S_:
.text._Z9vectorSubPfS_S_:
[----:B------:R-:W-:Y:S01]  /*0000*/  LDC R1, c[0x0][0x37c] ;  /* 0x0000df00ff017b82 */ /* 0x000fe20000000800 */
[----:B------:R-:W0:Y:S07]  /*0010*/  S2R R9, SR_CTAID.X ;  /* 0x0000000000097919 */ /* 0x000e2e0000002500 */
[----:B------:R-:W1:Y:S01]  /*0020*/  LDC.64 R2, c[0x0][0x380] ;  /* 0x0000e000ff027b82 */ /* 0x000e620000000a00 */
[----:B------:R-:W0:Y:S01]  /*0030*/  LDCU UR6, c[0x0][0x360] ;  /* 0x00006c00ff0677ac */ /* 0x000e220008000800 */
[----:B------:R-:W0:Y:S01]  /*0040*/  S2R R0, SR_TID.X ;  /* 0x0000000000007919 */ /* 0x000e220000002100 */
[----:B------:R-:W2:Y:S05]  /*0050*/  LDCU.64 UR4, c[0x0][0x358] ;  /* 0x00006b00ff0477ac */ /* 0x000eaa0008000a00 */
[----:B------:R-:W3:Y:S08]  /*0060*/  LDC.64 R4, c[0x0][0x388] ;  /* 0x0000e200ff047b82 */ /* 0x000ef00000000a00 */
[----:B------:R-:W4:Y:S01]  /*0070*/  LDC.64 R6, c[0x0][0x390] ;  /* 0x0000e400ff067b82 */ /* 0x000f220000000a00 */
[----:B0-----:R-:W-:-:S04]  /*0080*/  IMAD R9, R9, UR6, R0 ;  /* 0x0000000609097c24 */ /* 0x001fc8000f8e0200 */
[----:B-1----:R-:W-:-:S04]  /*0090*/  IMAD.WIDE R2, R9, 0x4, R2 ;  /* 0x0000000409027825 */ /* 0x002fc800078e0202 */
[C---:B---3--:R-:W-:Y:S02]  /*00a0*/  IMAD.WIDE R4, R9.reuse, 0x4, R4 ;  /* 0x0000000409047825 */ /* 0x048fe400078e0204 */
[----:B--2---:R-:W2:Y:S04]  /*00b0*/  LDG.E R2, desc[UR4][R2.64] ;  /* 0x0000000402027981 */ /* 0x004ea8000c1e1900 */
[----:B------:R-:W2:Y:S01]  /*00c0*/  LDG.E R5, desc[UR4][R4.64] ;  /* 0x0000000404057981 */ /* 0x000ea2000c1e1900 */
[----:B----4-:R-:W-:-:S04]  /*00d0*/  IMAD.WIDE R6, R9, 0x4, R6 ;  /* 0x0000000409067825 */ /* 0x010fc800078e0206 */
[----:B--2---:R-:W-:-:S05]  /*00e0*/  FADD R9, R2, -R5 ;  /* 0x8000000502097221 */ /* 0x004fca0000000000 */
[----:B------:R-:W-:Y:S01]  /*00f0*/  STG.E desc[UR4][R6.64], R9 ;  /* 0x0000000906007986 */ /* 0x000fe2000c101904 */
[----:B------:R-:W-:Y:S05]  /*0100*/  EXIT ;  /* 0x000000000000794d */ /* 0x000fea0003800000 */
.L_x_13:
        /* <DEDUP_REMOVED lines=15> */
.L_x_19:


//--------------------- .nv.shared._Z18reduction_GM_step2Pfi --------------------------
	.section	.nv.shared._Z18reduction_GM_step2Pfi,"aw",@nobits
	.sectionflags	@""
	.align	16
	.zero		1024


//--------------------- .nv.shared.reserved.0     --------------------------
	.section	.nv.shared.reserved.0,"aw",@nobits
	.weak		__nv_reservedSMEM_offset_0_alias
	.size		__nv_reservedSMEM_offset_0_alias, 0, 64
	.other		__nv_reservedSMEM_offset_0_alias,@"STO_CUDA_RESERVED_SHARED STV_DEFAULT"
__nv_reservedSMEM_offset_0_alias:
	.zero		0
	.zero		64


//--------------------- .nv.shared._Z18reduction_GM_step1iPfS_ --------------------------
	.section	.nv.shared._Z18reduction_GM_step1iPfS_,"aw",@nobits
	.sectionflags	@""
	.align	16
	.zero		1024


//--------------------- .nv.shared._Z12reduction_SMiPfS_ --------------------------
	.section	.nv.shared._Z12reduction_SMiPfS_,"aw",@nobits
	.sectionflags	@""
	.align	16
	.zero		1024


//--------------------- .nv.shared._Z11matrix_multiiPfS_S_ --------------------------
	.section	.nv.shared._Z11matrix_multiiPfS_S_,"aw",@nobits
	.sectionflags	@""
	.align	16
	.zero		1024


//--------------------- .nv.shared._Z10vectorPow2Pf --------------------------
	.section	.nv.shared._Z10vectorPow2Pf,"aw",@nobits
	.sectionflags	@""
	.align	16
	.zero		1024


//--------------------- .nv.shared._Z9vectorSubPfS_S_ --------------------------
	.section	.nv.shared._Z9vectorSubPfS_S_,"aw",@nobits
	.sectionflags	@""
	.align	16
	.zero		1024


//--------------------- .nv.constant0._Z18reduction_GM_step2Pfi --------------------------
	.section	.nv.constant0._Z18reduction_GM_step2Pfi,"a",@progbits
	.sectionflags	@""
	.align	4
.nv.constant0._Z18reduction_GM_step2Pfi:
	.zero		908


//--------------------- .nv.constant0._Z18reduction_GM_step1iPfS_ --------------------------
	.section	.nv.constant0._Z18reduction_GM_step1iPfS_,"a",@progbits
	.sectionflags	@""
	.align	4
.nv.constant0._Z18reduction_GM_step1iPfS_:
	.zero		920


//--------------------- .nv.constant0._Z12reduction_SMiPfS_ --------------------------
	.section	.nv.constant0._Z12reduction_SMiPfS_,"a",@progbits
	.sectionflags	@""
	.align	4
.nv.constant0._Z12reduction_SMiPfS_:
	.zero		920


//--------------------- .nv.constant0._Z11matrix_multiiPfS_S_ --------------------------
	.section	.nv.constant0._Z11matrix_multiiPfS_S_,"a",@progbits
	.sectionflags	@""
	.align	4
.nv.constant0._Z11matrix_multiiPfS_S_:
	.zero		928


//--------------------- .nv.constant0._Z10vectorPow2Pf --------------------------
	.section	.nv.constant0._Z10vectorPow2Pf,"a",@progbits
	.sectionflags	@""
	.align	4
.nv.constant0._Z10vectorPow2Pf:
	.zero		904


//--------------------- .nv.constant0._Z9vectorSubPfS_S_ --------------------------
	.section	.nv.constant0._Z9vectorSubPfS_S_,"a",@progbits
	.sectionflags	@""
	.align	4
.nv.constant0._Z9vectorSubPfS_S_:
	.zero		920


//--------------------- SYMBOLS --------------------------

	.type		.nv.reservedSmem.offset0,@object
	.size		.nv.reservedSmem.offset0,0x4
	.type		.nv.reservedSmem.cap,@object
	.size		.nv.reservedSmem.cap,0x4
